//
// Generated by NVIDIA NVVM Compiler
//
// Compiler Build ID: CL-36424714
// Cuda compilation tools, release 13.0, V13.0.88
// Based on NVVM 20.0.0
//

.version 9.0
.target sm_100
.address_size 64

	// .globl	_Z25__cuMatrixSquareTransposePfS_i

.visible .entry _Z25__cuMatrixSquareTransposePfS_i(
	.param .u64 .ptr .align 1 _Z25__cuMatrixSquareTransposePfS_i_param_0,
	.param .u64 .ptr .align 1 _Z25__cuMatrixSquareTransposePfS_i_param_1,
	.param .u32 _Z25__cuMatrixSquareTransposePfS_i_param_2
)
{
	.reg .b32 	%r<12>;
	.reg .b32 	%f<2>;
	.reg .b64 	%rd<9>;

	ld.param.u64 	%rd1, [_Z25__cuMatrixSquareTransposePfS_i_param_0];
	ld.param.u64 	%rd2, [_Z25__cuMatrixSquareTransposePfS_i_param_1];
	ld.param.u32 	%r1, [_Z25__cuMatrixSquareTransposePfS_i_param_2];
	cvta.to.global.u64 	%rd3, %rd2;
	cvta.to.global.u64 	%rd4, %rd1;
	mov.u32 	%r2, %ntid.x;
	mov.u32 	%r3, %ctaid.x;
	mov.u32 	%r4, %tid.x;
	mad.lo.s32 	%r5, %r2, %r3, %r4;
	mov.u32 	%r6, %ntid.y;
	mov.u32 	%r7, %ctaid.y;
	mov.u32 	%r8, %tid.y;
	mad.lo.s32 	%r9, %r6, %r7, %r8;
	mad.lo.s32 	%r10, %r1, %r9, %r5;
	mad.lo.s32 	%r11, %r1, %r5, %r9;
	mul.wide.u32 	%rd5, %r10, 4;
	add.s64 	%rd6, %rd4, %rd5;
	ld.global.f32 	%f1, [%rd6];
	mul.wide.u32 	%rd7, %r11, 4;
	add.s64 	%rd8, %rd3, %rd7;
	st.global.f32 	[%rd8], %f1;
	ret;

}


// ===== COMPILED SASS (sm_100) =====

	.target	sm_100

	.elftype	@"ET_EXEC"


//--------------------- .note.nv.tkinfo           --------------------------
	.section	.note.nv.tkinfo,"",@"SHT_NOTE"
	.sectionflags	@"SHF_NOTE_NV_TKINFO"
	.tkinfo
        /*0018*/ 	.word	0x00000002
        /*0030*/ 	.string	""
        /*0030*/ 	.string	"ptxas"
        /*0030*/ 	.string	"Cuda compilation tools, release 13.0, V13.0.88"
        /*0030*/ 	.string	"Build cuda_13.0.r13.0/compiler.36424714_0"
        /*0030*/ 	.string	"-arch sm_100 -m 64 "



//--------------------- .note.nv.cuinfo           --------------------------
	.section	.note.nv.cuinfo,"",@"SHT_NOTE"
	.sectionflags	@"SHF_NOTE_NV_CUINFO"
        /*0018*/ 	.short	0x0002
        /*001a*/ 	.short	0x0064
        /*001c*/ 	.short	0x0082
	.zero		2


//--------------------- .nv.info                  --------------------------
	.section	.nv.info,"",@"SHT_CUDA_INFO"
	.align	4


	//----- nvinfo : EIATTR_REGCOUNT
	.align		4
        /*0000*/ 	.byte	0x04, 0x2f
        /*0002*/ 	.short	(.L_1 - .L_0)
	.align		4
.L_0:
        /*0004*/ 	.word	index@(_Z25__cuMatrixSquareTransposePfS_i)
        /*0008*/ 	.word	0x0000000a


	//----- nvinfo : EIATTR_FRAME_SIZE
	.align		4
.L_1:
        /*000c*/ 	.byte	0x04, 0x11
        /*000e*/ 	.short	(.L_3 - .L_2)
	.align		4
.L_2:
        /*0010*/ 	.word	index@(_Z25__cuMatrixSquareTransposePfS_i)
        /*0014*/ 	.word	0x00000000


	//----- nvinfo : EIATTR_MIN_STACK_SIZE
	.align		4
.L_3:
        /*0018*/ 	.byte	0x04, 0x12
        /*001a*/ 	.short	(.L_5 - .L_4)
	.align		4
.L_4:
        /*001c*/ 	.word	index@(_Z25__cuMatrixSquareTransposePfS_i)
        /*0020*/ 	.word	0x00000000
.L_5:


//--------------------- .nv.compat                --------------------------
	.section	.nv.compat,"",@"SHT_CUDA_COMPAT_INFO"
	.align	4
        /*0000*/ 	.byte	0x02, 0x09, 0x00, 0x00, 0x02, 0x02, 0x01, 0x00, 0x02, 0x05, 0x05, 0x00, 0x03, 0x07, 0x01, 0x01
        /*0010*/ 	.byte	0x02, 0x03, 0x00, 0x00, 0x02, 0x06, 0x01, 0x00, 0x04, 0x0b, 0x08, 0x00, 0x09, 0x00, 0x00, 0x00
        /*0020*/ 	.byte	0x00, 0x00, 0x00, 0x00


//--------------------- .nv.info._Z25__cuMatrixSquareTransposePfS_i --------------------------
	.section	.nv.info._Z25__cuMatrixSquareTransposePfS_i,"",@"SHT_CUDA_INFO"
	.sectionflags	@""
	.align	4


	//----- nvinfo : EIATTR_CUDA_API_VERSION
	.align		4
        /*0000*/ 	.byte	0x04, 0x37
        /*0002*/ 	.short	(.L_7 - .L_6)
.L_6:
        /*0004*/ 	.word	0x00000082


	//----- nvinfo : EIATTR_KPARAM_INFO
	.align		4
.L_7:
        /*0008*/ 	.byte	0x04, 0x17
        /*000a*/ 	.short	(.L_9 - .L_8)
.L_8:
        /*000c*/ 	.word	0x00000000
        /*0010*/ 	.short	0x0002
        /*0012*/ 	.short	0x0010
        /*0014*/ 	.byte	0x00, 0xf0, 0x11, 0x00


	//----- nvinfo : EIATTR_KPARAM_INFO
	.align		4
.L_9:
        /*0018*/ 	.byte	0x04, 0x17
        /*001a*/ 	.short	(.L_11 - .L_10)
.L_10:
        /*001c*/ 	.word	0x00000000
        /*0020*/ 	.short	0x0001
        /*0022*/ 	.short	0x0008
        /*0024*/ 	.byte	0x00, 0xf5, 0x21, 0x00


	//----- nvinfo : EIATTR_KPARAM_INFO
	.align		4
.L_11:
        /*0028*/ 	.byte	0x04, 0x17
        /*002a*/ 	.short	(.L_13 - .L_12)
.L_12:
        /*002c*/ 	.word	0x00000000
        /*0030*/ 	.short	0x0000
        /*0032*/ 	.short	0x0000
        /*0034*/ 	.byte	0x00, 0xf5, 0x21, 0x00


	//----- nvinfo : EIATTR_SPARSE_MMA_MASK
	.align		4
.L_13:
        /*0038*/ 	.byte	0x03, 0x50
        /*003a*/ 	.short	0x0000


	//----- nvinfo : EIATTR_MAXREG_COUNT
	.align		4
        /*003c*/ 	.byte	0x03, 0x1b
        /*003e*/ 	.short	0x00ff


	//----- nvinfo : EIATTR_MERCURY_ISA_VERSION
	.align		4
        /*0040*/ 	.byte	0x03, 0x5f
        /*0042*/ 	.short	0x0101


	//----- nvinfo : EIATTR_VRC_CTA_INIT_COUNT
	.align		4
        /*0044*/ 	.byte	0x02, 0x4a
	.zero		1
	.zero		1


	//----- nvinfo : EIATTR_EXIT_INSTR_OFFSETS
	.align		4
        /*0048*/ 	.byte	0x04, 0x1c
        /*004a*/ 	.short	(.L_15 - .L_14)


	//   ....[0]....
.L_14:
        /*004c*/ 	.word	0x00000130


	//----- nvinfo : EIATTR_CBANK_PARAM_SIZE
	.align		4
.L_15:
        /*0050*/ 	.byte	0x03, 0x19
        /*0052*/ 	.short	0x0014


	//----- nvinfo : EIATTR_PARAM_CBANK
	.align		4
        /*0054*/ 	.byte	0x04, 0x0a
        /*0056*/ 	.short	(.L_17 - .L_16)
	.align		4
.L_16:
        /*0058*/ 	.word	index@(.nv.constant0._Z25__cuMatrixSquareTransposePfS_i)
        /*005c*/ 	.short	0x0380
        /*005e*/ 	.short	0x0014


	//----- nvinfo : EIATTR_SW_WAR
	.align		4
.L_17:
        /*0060*/ 	.byte	0x04, 0x36
        /*0062*/ 	.short	(.L_19 - .L_18)
.L_18:
        /*0064*/ 	.word	0x00000008
.L_19:


//--------------------- .nv.callgraph             --------------------------
	.section	.nv.callgraph,"",@"SHT_CUDA_CALLGRAPH"
	.align	4
	.sectionentsize	8
	.align		4
        /*0000*/ 	.word	0x00000000
	.align		4
        /*0004*/ 	.word	0xffffffff
	.align		4
        /*0008*/ 	.word	0x00000000
	.align		4
        /*000c*/ 	.word	0xfffffffe
	.align		4
        /*0010*/ 	.word	0x00000000
	.align		4
        /*0014*/ 	.word	0xfffffffd
	.align		4
        /*0018*/ 	.word	0x00000000
	.align		4
        /*001c*/ 	.word	0xfffffffc


//--------------------- .text._Z25__cuMatrixSquareTransposePfS_i --------------------------
	.section	.text._Z25__cuMatrixSquareTransposePfS_i,"ax",@progbits
	.align	128
        .global         _Z25__cuMatrixSquareTransposePfS_i
        .type           _Z25__cuMatrixSquareTransposePfS_i,@function
        .size           _Z25__cuMatrixSquareTransposePfS_i,(.L_x_1 - _Z25__cuMatrixSquareTransposePfS_i)
        .other          _Z25__cuMatrixSquareTransposePfS_i,@"STO_CUDA_ENTRY STV_DEFAULT"
_Z25__cuMatrixSquareTransposePfS_i:
.text._Z25__cuMatrixSquareTransposePfS_i:
[----:B------:R-:W-:Y:S01]  /*0000*/  LDC R1, c[0x0][0x37c] ;  /* 0x0000df00ff017b82 */ /* 0x000fe20000000800 */
[----:B------:R-:W0:Y:S01]  /*0010*/  S2R R0, SR_CTAID.X ;  /* 0x0000000000007919 */ /* 0x000e220000002500 */
[----:B------:R-:W0:Y:S06]  /*0020*/  LDCU UR6, c[0x0][0x360] ;  /* 0x00006c00ff0677ac */ /* 0x000e2c0008000800 */
[----:B------:R-:W1:Y:S01]  /*0030*/  LDC.64 R2, c[0x0][0x380] ;  /* 0x0000e000ff027b82 */ /* 0x000e620000000a00 */
[----:B------:R-:W0:Y:S01]  /*0040*/  S2R R5, SR_TID.X ;  /* 0x0000000000057919 */ /* 0x000e220000002100 */
[----:B------:R-:W2:Y:S01]  /*0050*/  LDCU UR7, c[0x0][0x364] ;  /* 0x00006c80ff0777ac */ /* 0x000ea20008000800 */
[----:B------:R-:W2:Y:S01]  /*0060*/  S2R R7, SR_CTAID.Y ;  /* 0x0000000000077919 */ /* 0x000ea20000002600 */
[----:B------:R-:W3:Y:S01]  /*0070*/  LDCU UR8, c[0x0][0x390] ;  /* 0x00007200ff0877ac */ /* 0x000ee20008000800 */
[----:B------:R-:W2:Y:S01]  /*0080*/  S2R R4, SR_TID.Y ;  /* 0x0000000000047919 */ /* 0x000ea20000002200 */
[----:B------:R-:W4:Y:S01]  /*0090*/  LDCU.64 UR4, c[0x0][0x358] ;  /* 0x00006b00ff0477ac */ /* 0x000f220008000a00 */
[----:B0-----:R-:W-:-:S02]  /*00a0*/  IMAD R0, R0, UR6, R5 ;  /* 0x0000000600007c24 */ /* 0x001fc4000f8e0205 */
[----:B--2---:R-:W-:-:S04]  /*00b0*/  IMAD R7, R7, UR7, R4 ;  /* 0x0000000707077c24 */ /* 0x004fc8000f8e0204 */
[----:B---3--:R-:W-:-:S04]  /*00c0*/  IMAD R5, R7, UR8, R0 ;  /* 0x0000000807057c24 */ /* 0x008fc8000f8e0200 */
[----:B-1----:R-:W-:Y:S02]  /*00d0*/  IMAD.WIDE.U32 R2, R5, 0x4, R2 ;  /* 0x0000000405027825 */ /* 0x002fe400078e0002 */
[----:B------:R-:W0:Y:S04]  /*00e0*/  LDC.64 R4, c[0x0][0x388] ;  /* 0x0000e200ff047b82 */ /* 0x000e280000000a00 */
[----:B----4-:R-:W2:Y:S01]  /*00f0*/  LDG.E R3, desc[UR4][R2.64] ;  /* 0x0000000402037981 */ /* 0x010ea2000c1e1900 */
[----:B------:R-:W-:-:S04]  /*0100*/  IMAD R7, R0, UR8, R7 ;  /* 0x0000000800077c24 */ /* 0x000fc8000f8e0207 */
[----:B0-----:R-:W-:-:S05]  /*0110*/  IMAD.WIDE.U32 R4, R7, 0x4, R4 ;  /* 0x0000000407047825 */ /* 0x001fca00078e0004 */
[----:B--2---:R-:W-:Y:S01]  /*0120*/  STG.E desc[UR4][R4.64], R3 ;  /* 0x0000000304007986 */ /* 0x004fe2000c101904 */
[----:B------:R-:W-:Y:S05]  /*0130*/  EXIT ;  /* 0x000000000000794d */ /* 0x000fea0003800000 */
.L_x_0:
[----:B------:R-:W-:-:S00]  /*0140*/  BRA `(.L_x_0) ;  /* 0xfffffffc00fc7947 */ /* 0x000fc0000383ffff */
[----:B------:R-:W-:-:S00]  /*0150*/  NOP ;  /* 0x0000000000007918 */ /* 0x000fc00000000000 */
        /* <DEDUP_REMOVED lines=10> */
.L_x_1:


//--------------------- .nv.shared.reserved.0     --------------------------
	.section	.nv.shared.reserved.0,"aw",@nobits
	.weak		__nv_reservedSMEM_offset_0_alias
	.size		__nv_reservedSMEM_offset_0_alias, 0, 64
	.other		__nv_reservedSMEM_offset_0_alias,@"STO_CUDA_RESERVED_SHARED STV_DEFAULT"
__nv_reservedSMEM_offset_0_alias:
	.zero		0
	.zero		64


//--------------------- .nv.constant0._Z25__cuMatrixSquareTransposePfS_i --------------------------
	.section	.nv.constant0._Z25__cuMatrixSquareTransposePfS_i,"a",@progbits
	.sectionflags	@""
	.align	4
.nv.constant0._Z25__cuMatrixSquareTransposePfS_i:
	.zero		916


//--------------------- SYMBOLS --------------------------

	.type		.nv.reservedSmem.offset0,@object
	.size		.nv.reservedSmem.offset0,0x4
